	.headerflags	@"EF_CUDA_TEXMODE_UNIFIED EF_CUDA_64BIT_ADDRESS EF_CUDA_ACCELERATORS EF_CUDA_SM90 EF_CUDA_VIRTUAL_SM(EF_CUDA_SM90)"
	.elftype	@"ET_EXEC"


//--------------------- .nv.info                  --------------------------
	.section	.nv.info,"",@"SHT_CUDA_INFO"
	.align	4


	//----- nvinfo : EIATTR_REGCOUNT
	.align		4
        /*0000*/ 	.byte	0x04, 0x2f
        /*0002*/ 	.short	(.L_1 - .L_0)
	.align		4
.L_0:
        /*0004*/ 	.word	index@(triton_poi_fused_0)
        /*0008*/ 	.word	0x0000001f


	//----- nvinfo : EIATTR_MIN_STACK_SIZE
	.align		4
.L_1:
        /*000c*/ 	.byte	0x04, 0x12
        /*000e*/ 	.short	(.L_3 - .L_2)
	.align		4
.L_2:
        /*0010*/ 	.word	index@(triton_poi_fused_0)
        /*0014*/ 	.word	0x00000000


	//----- nvinfo : EIATTR_FRAME_SIZE
	.align		4
.L_3:
        /*0018*/ 	.byte	0x04, 0x11
        /*001a*/ 	.short	(.L_5 - .L_4)
	.align		4
.L_4:
        /*001c*/ 	.word	index@(triton_poi_fused_0)
        /*0020*/ 	.word	0x00000000


	//----- nvinfo : EIATTR_MIN_STACK_SIZE
	.align		4
.L_5:
        /*0024*/ 	.byte	0x04, 0x12
        /*0026*/ 	.short	(.L_7 - .L_6)
	.align		4
.L_6:
        /*0028*/ 	.word	index@(triton_poi_fused_0)
        /*002c*/ 	.word	0x00000000
.L_7:


//--------------------- .nv.info.triton_poi_fused_0 --------------------------
	.section	.nv.info.triton_poi_fused_0,"",@"SHT_CUDA_INFO"
	.sectionflags	@""
	.align	4


	//----- nvinfo : EIATTR_CUDA_API_VERSION
	.align		4
        /*0000*/ 	.byte	0x04, 0x37
        /*0002*/ 	.short	(.L_9 - .L_8)
.L_8:
        /*0004*/ 	.word	0x0000007c


	//----- nvinfo : EIATTR_KPARAM_INFO
	.align		4
.L_9:
        /*0008*/ 	.byte	0x04, 0x17
        /*000a*/ 	.short	(.L_11 - .L_10)
.L_10:
        /*000c*/ 	.word	0x00000000
        /*0010*/ 	.short	0x0003
        /*0012*/ 	.short	0x0014
        /*0014*/ 	.byte	0x00, 0xf0, 0x11, 0x00


	//----- nvinfo : EIATTR_KPARAM_INFO
	.align		4
.L_11:
        /*0018*/ 	.byte	0x04, 0x17
        /*001a*/ 	.short	(.L_13 - .L_12)
.L_12:
        /*001c*/ 	.word	0x00000000
        /*0020*/ 	.short	0x0002
        /*0022*/ 	.short	0x0010
        /*0024*/ 	.byte	0x00, 0xf0, 0x11, 0x00


	//----- nvinfo : EIATTR_KPARAM_INFO
	.align		4
.L_13:
        /*0028*/ 	.byte	0x04, 0x17
        /*002a*/ 	.short	(.L_15 - .L_14)
.L_14:
        /*002c*/ 	.word	0x00000000
        /*0030*/ 	.short	0x0001
        /*0032*/ 	.short	0x0008
        /*0034*/ 	.byte	0x00, 0xf4, 0x21, 0x00


	//----- nvinfo : EIATTR_KPARAM_INFO
	.align		4
.L_15:
        /*0038*/ 	.byte	0x04, 0x17
        /*003a*/ 	.short	(.L_17 - .L_16)
.L_16:
        /*003c*/ 	.word	0x00000000
        /*0040*/ 	.short	0x0000
        /*0042*/ 	.short	0x0000
        /*0044*/ 	.byte	0x00, 0xf4, 0x21, 0x00


	//----- nvinfo : EIATTR_SPARSE_MMA_MASK
	.align		4
.L_17:
        /*0048*/ 	.byte	0x03, 0x50
        /*004a*/ 	.short	0x0000


	//----- nvinfo : EIATTR_MAXREG_COUNT
	.align		4
        /*004c*/ 	.byte	0x03, 0x1b
        /*004e*/ 	.short	0x00ff


	//----- nvinfo : EIATTR_EXIT_INSTR_OFFSETS
	.align		4
        /*0050*/ 	.byte	0x04, 0x1c
        /*0052*/ 	.short	(.L_19 - .L_18)


	//   ....[0]....
.L_18:
        /*0054*/ 	.word	0x00000870


	//   ....[1]....
        /*0058*/ 	.word	0x00000900


	//----- nvinfo : EIATTR_REQNTID
	.align		4
.L_19:
        /*005c*/ 	.byte	0x04, 0x10
        /*005e*/ 	.short	(.L_21 - .L_20)
.L_20:
        /*0060*/ 	.word	0x00000080
        /*0064*/ 	.word	0x00000001
        /*0068*/ 	.word	0x00000001


	//----- nvinfo : EIATTR_CBANK_PARAM_SIZE
	.align		4
.L_21:
        /*006c*/ 	.byte	0x03, 0x19
        /*006e*/ 	.short	0x0018


	//----- nvinfo : EIATTR_PARAM_CBANK
	.align		4
        /*0070*/ 	.byte	0x04, 0x0a
        /*0072*/ 	.short	(.L_23 - .L_22)
	.align		4
.L_22:
        /*0074*/ 	.word	index@(.nv.constant0.triton_poi_fused_0)
        /*0078*/ 	.short	0x0210
        /*007a*/ 	.short	0x0018


	//----- nvinfo : EIATTR_SW_WAR
	.align		4
.L_23:
        /*007c*/ 	.byte	0x04, 0x36
        /*007e*/ 	.short	(.L_25 - .L_24)
.L_24:
        /*0080*/ 	.word	0x00000008
.L_25:


//--------------------- .nv.callgraph             --------------------------
	.section	.nv.callgraph,"",@"SHT_CUDA_CALLGRAPH"
	.align	4
	.sectionentsize	8
	.align		4
        /*0000*/ 	.word	0x00000000
	.align		4
        /*0004*/ 	.word	0xffffffff
	.align		4
        /*0008*/ 	.word	0x00000000
	.align		4
        /*000c*/ 	.word	0xfffffffe
	.align		4
        /*0010*/ 	.word	0x00000000
	.align		4
        /*0014*/ 	.word	0xfffffffd
	.align		4
        /*0018*/ 	.word	0x00000000
	.align		4
        /*001c*/ 	.word	0xfffffffc


//--------------------- .text.triton_poi_fused_0  --------------------------
	.section	.text.triton_poi_fused_0,"ax",@progbits
	.sectionflags	@"SHF_BARRIERS=1"
	.align	128
        .global         triton_poi_fused_0
        .type           triton_poi_fused_0,@function
        .size           triton_poi_fused_0,(.L_x_1 - triton_poi_fused_0)
        .other          triton_poi_fused_0,@"STO_CUDA_ENTRY STV_DEFAULT"
triton_poi_fused_0:
.text.triton_poi_fused_0:
[----:B------:R-:W0:Y:S01]  /*0000*/  LDC R1, c[0x0][0x28] ;  /* 0x00000a00ff017b82 */ /* 0x000e220000000800 */
[----:B------:R-:W1:Y:S07]  /*0010*/  S2R R13, SR_CTAID.X ;  /* 0x00000000000d7919 */ /* 0x000e6e0000002500 */
[----:B------:R-:W2:Y:S01]  /*0020*/  LDC.64 R2, c[0x0][0x210] ;  /* 0x00008400ff027b82 */ /* 0x000ea20000000a00 */
[----:B------:R-:W-:Y:S02]  /*0030*/  CS2R R8, SRZ ;  /* 0x0000000000087805 */ /* 0x000fe4000001ff00 */
[----:B------:R-:W-:Y:S01]  /*0040*/  CS2R R10, SRZ ;  /* 0x00000000000a7805 */ /* 0x000fe2000001ff00 */
[----:B------:R-:W3:Y:S01]  /*0050*/  S2R R0, SR_TID.X ;  /* 0x0000000000007919 */ /* 0x000ee20000002100 */
[----:B------:R-:W-:Y:S01]  /*0060*/  ULDC.64 UR6, c[0x0][0x208] ;  /* 0x0000820000067ab9 */ /* 0x000fe20000000a00 */
[----:B------:R-:W4:Y:S01]  /*0070*/  S2R R12, SR_CTAID.Y ;  /* 0x00000000000c7919 */ /* 0x000f220000002600 */
[----:B-1----:R-:W-:-:S02]  /*0080*/  IMAD.SHL.U32 R13, R13, 0x10, RZ ;  /* 0x000000100d0d7824 */ /* 0x002fc400078e00ff */
[----:B---3--:R-:W-:Y:S01]  /*0090*/  IMAD.SHL.U32 R4, R0, 0x4, RZ ;  /* 0x0000000400047824 */ /* 0x008fe200078e00ff */
[----:B------:R-:W-:Y:S01]  /*00a0*/  SHF.R.U32.HI R17, RZ, 0x2, R0 ;  /* 0x00000002ff117819 */ /* 0x000fe20000011600 */
[----:B----4-:R-:W-:-:S03]  /*00b0*/  IMAD.SHL.U32 R12, R12, 0x40, RZ ;  /* 0x000000400c0c7824 */ /* 0x010fc600078e00ff */
[----:B------:R-:W-:Y:S02]  /*00c0*/  LOP3.LUT R5, R13, 0xc, R4, 0xf8, !PT ;  /* 0x0000000c0d057812 */ /* 0x000fe400078ef804 */
[----:B------:R-:W-:Y:S02]  /*00d0*/  SGXT.U32 R17, R17, 0x5 ;  /* 0x000000051111781a */ /* 0x000fe40000000000 */
[----:B------:R-:W-:Y:S02]  /*00e0*/  ISETP.GE.AND P0, PT, R5, 0x10, PT ;  /* 0x000000100500780c */ /* 0x000fe40003f06270 */
[----:B------:R-:W-:-:S04]  /*00f0*/  LOP3.LUT R4, R12, R17, RZ, 0xfc, !PT ;  /* 0x000000110c047212 */ /* 0x000fc800078efcff */
[C---:B------:R-:W-:Y:S01]  /*0100*/  ISETP.LT.AND P1, PT, R4.reuse, 0x60, !P0 ;  /* 0x000000600400780c */ /* 0x040fe20004721270 */
[----:B------:R-:W-:-:S04]  /*0110*/  IMAD R15, R4, 0x10, R5 ;  /* 0x00000010040f7824 */ /* 0x000fc800078e0205 */
[----:B--2---:R-:W-:-:S08]  /*0120*/  IMAD.WIDE R14, R15, 0x4, R2 ;  /* 0x000000040f0e7825 */ /* 0x004fd000078e0202 */
[----:B------:R-:W2:Y:S01]  /*0130*/  @P1 LDG.E.EL.128 R8, desc[UR6][R14.64] ;  /* 0x000000060e081981 */ /* 0x000ea2000c2e1d00 */
[----:B------:R-:W-:Y:S02]  /*0140*/  LOP3.LUT R4, R12, 0x20, R17, 0xfe, !PT ;  /* 0x000000200c047812 */ /* 0x000fe400078efe11 */
[----:B------:R-:W-:Y:S02]  /*0150*/  CS2R R6, SRZ ;  /* 0x0000000000067805 */ /* 0x000fe4000001ff00 */
[C---:B------:R-:W-:Y:S01]  /*0160*/  ISETP.LT.AND P0, PT, R4.reuse, 0x60, !P0 ;  /* 0x000000600400780c */ /* 0x040fe20004701270 */
[----:B------:R-:W-:-:S04]  /*0170*/  IMAD R5, R4, 0x10, R5 ;  /* 0x0000001004057824 */ /* 0x000fc800078e0205 */
[----:B------:R-:W-:Y:S01]  /*0180*/  IMAD.WIDE R2, R5, 0x4, R2 ;  /* 0x0000000405027825 */ /* 0x000fe200078e0202 */
[----:B------:R-:W-:-:S07]  /*0190*/  CS2R R4, SRZ ;  /* 0x0000000000047805 */ /* 0x000fce000001ff00 */
[----:B------:R1:W3:Y:S01]  /*01a0*/  @P0 LDG.E.EL.128 R4, desc[UR6][R2.64] ;  /* 0x0000000602040981 */ /* 0x0002e2000c2e1d00 */
[----:B------:R-:W4:Y:S01]  /*01b0*/  S2UR UR5, SR_CgaCtaId ;  /* 0x00000000000579c3 */ /* 0x000f220000008800 */
[----:B------:R-:W-:Y:S01]  /*01c0*/  UMOV UR4, 0x400 ;  /* 0x0000040000047882 */ /* 0x000fe20000000000 */
[----:B------:R-:W-:Y:S01]  /*01d0*/  SHF.R.U32.HI R21, RZ, 0x4, R0 ;  /* 0x00000004ff157819 */ /* 0x000fe20000011600 */
[----:B------:R-:W5:Y:S01]  /*01e0*/  S2R R19, SR_TID.X ;  /* 0x0000000000137919 */ /* 0x000f620000002100 */
[----:B------:R-:W-:Y:S02]  /*01f0*/  LOP3.LUT R0, R13, 0xf, R0, 0xf8, !PT ;  /* 0x0000000f0d007812 */ /* 0x000fe400078ef800 */
[----:B------:R-:W-:Y:S02]  /*0200*/  SGXT.U32 R21, R21, 0x3 ;  /* 0x000000031515781a */ /* 0x000fe40000000000 */
[----:B------:R-:W-:Y:S01]  /*0210*/  ISETP.GE.AND P0, PT, R0, 0x10, PT ;  /* 0x000000100000780c */ /* 0x000fe20003f06270 */
[----:B-1----:R-:W1:Y:S01]  /*0220*/  LDC.64 R2, c[0x0][0x218] ;  /* 0x00008600ff027b82 */ /* 0x002e620000000a00 */
[----:B------:R-:W-:-:S02]  /*0230*/  LOP3.LUT R23, R12, 0x8, R21, 0xfe, !PT ;  /* 0x000000080c177812 */ /* 0x000fc400078efe15 */
[----:B------:R-:W-:Y:S02]  /*0240*/  LOP3.LUT R18, R12, R21, RZ, 0xfc, !PT ;  /* 0x000000150c127212 */ /* 0x000fe400078efcff */
[C---:B------:R-:W-:Y:S01]  /*0250*/  ISETP.LT.AND P6, PT, R23.reuse, 0x60, !P0 ;  /* 0x000000601700780c */ /* 0x040fe200047c1270 */
[----:B------:R-:W-:Y:S01]  /*0260*/  IMAD.HI R24, R23, 0x55555556, RZ ;  /* 0x5555555617187827 */ /* 0x000fe200078e02ff */
[----:B------:R-:W-:Y:S02]  /*0270*/  LOP3.LUT R16, R12, 0x18, R21, 0xfe, !PT ;  /* 0x000000180c107812 */ /* 0x000fe400078efe15 */
[----:B------:R-:W-:Y:S02]  /*0280*/  LOP3.LUT R15, R12, 0x20, R21, 0xfe, !PT ;  /* 0x000000200c0f7812 */ /* 0x000fe400078efe15 */
[----:B------:R-:W-:Y:S02]  /*0290*/  LOP3.LUT R13, R12, 0x30, R21, 0xfe, !PT ;  /* 0x000000300c0d7812 */ /* 0x000fe400078efe15 */
[----:B------:R-:W-:Y:S01]  /*02a0*/  ISETP.LT.AND P2, PT, R18, 0x60, !P0 ;  /* 0x000000601200780c */ /* 0x000fe20004741270 */
[----:B----4-:R-:W-:Y:S01]  /*02b0*/  UPRMT UR4, UR5, 0x654, UR4 ;  /* 0x0000065405047896 */ /* 0x010fe20008000004 */
[----:B------:R-:W-:-:S02]  /*02c0*/  ISETP.LT.AND P3, PT, R15, 0x60, !P0 ;  /* 0x000000600f00780c */ /* 0x000fc40004761270 */
[----:B------:R-:W-:Y:S01]  /*02d0*/  ISETP.LT.AND P5, PT, R13, 0x60, !P0 ;  /* 0x000000600d00780c */ /* 0x000fe200047a1270 */
[C---:B0----5:R-:W-:Y:S01]  /*02e0*/  IMAD.SHL.U32 R14, R19.reuse, 0x4, RZ ;  /* 0x00000004130e7824 */ /* 0x061fe200078e00ff */
[----:B------:R-:W-:-:S04]  /*02f0*/  LOP3.LUT R19, R19, 0x7f, RZ, 0xc0, !PT ;  /* 0x0000007f13137812 */ /* 0x000fc800078ec0ff */
[----:B------:R-:W-:Y:S01]  /*0300*/  LOP3.LUT R14, R14, 0x1fc, RZ, 0xc0, !PT ;  /* 0x000001fc0e0e7812 */ /* 0x000fe200078ec0ff */
[----:B------:R-:W-:Y:S01]  /*0310*/  IMAD.IADD R22, R21, 0x1, R19 ;  /* 0x0000000115167824 */ /* 0x000fe200078e0213 */
[C---:B------:R-:W-:Y:S02]  /*0320*/  LOP3.LUT R26, R19.reuse, 0x80, RZ, 0xfc, !PT ;  /* 0x00000080131a7812 */ /* 0x040fe400078efcff */
[----:B------:R-:W-:Y:S01]  /*0330*/  LOP3.LUT R28, R19, 0x100, RZ, 0xfc, !PT ;  /* 0x00000100131c7812 */ /* 0x000fe200078efcff */
[----:B------:R-:W-:Y:S01]  /*0340*/  IMAD.IADD R14, R17, 0x1, R14 ;  /* 0x00000001110e7824 */ /* 0x000fe200078e020e */
[----:B------:R-:W-:Y:S02]  /*0350*/  LOP3.LUT R17, R12, 0x10, R21, 0xfe, !PT ;  /* 0x000000100c117812 */ /* 0x000fe400078efe15 */
[----:B------:R-:W-:Y:S02]  /*0360*/  LOP3.LUT R27, R19, 0x180, RZ, 0xfc, !PT ;  /* 0x00000180131b7812 */ /* 0x000fe400078efcff */
[----:B------:R-:W-:-:S02]  /*0370*/  LEA R20, R14, UR4, 0x2 ;  /* 0x000000040e147c11 */ /* 0x000fc4000f8e10ff */
[----:B------:R-:W-:Y:S02]  /*0380*/  LEA.HI R25, R28, R19, RZ, 0x1c ;  /* 0x000000131c197211 */ /* 0x000fe400078fe0ff */
[----:B------:R-:W-:Y:S02]  /*0390*/  LEA R22, R22, UR4, 0x2 ;  /* 0x0000000416167c11 */ /* 0x000fe4000f8e10ff */
[----:B------:R-:W-:Y:S02]  /*03a0*/  LEA R25, R25, UR4, 0x2 ;  /* 0x0000000419197c11 */ /* 0x000fe4000f8e10ff */
[----:B------:R-:W-:Y:S02]  /*03b0*/  LOP3.LUT R14, R12, 0x28, R21, 0xfe, !PT ;  /* 0x000000280c0e7812 */ /* 0x000fe400078efe15 */
[----:B------:R-:W-:Y:S02]  /*03c0*/  LOP3.LUT R12, R12, 0x38, R21, 0xfe, !PT ;  /* 0x000000380c0c7812 */ /* 0x000fe400078efe15 */
[----:B------:R-:W-:-:S02]  /*03d0*/  ISETP.LT.AND P1, PT, R17, 0x60, !P0 ;  /* 0x000000601100780c */ /* 0x000fc40004721270 */
[----:B------:R-:W-:Y:S01]  /*03e0*/  ISETP.LT.AND P4, PT, R14, 0x60, !P0 ;  /* 0x000000600e00780c */ /* 0x000fe20004781270 */
[----:B--2---:R0:W-:Y:S04]  /*03f0*/  STS [R20], R8 ;  /* 0x0000000814007388 */ /* 0x0041e80000000800 */
[----:B------:R2:W-:Y:S04]  /*0400*/  STS [R20+0x4], R9 ;  /* 0x0000040914007388 */ /* 0x0005e80000000800 */
[----:B------:R4:W-:Y:S01]  /*0410*/  STS [R20+0x8], R10 ;  /* 0x0000080a14007388 */ /* 0x0009e20000000800 */
[----:B0-----:R-:W-:-:S03]  /*0420*/  LEA.HI R8, R24, R24, RZ, 0x1 ;  /* 0x0000001818087211 */ /* 0x001fc600078f08ff */
[----:B------:R0:W-:Y:S01]  /*0430*/  STS [R20+0xc], R11 ;  /* 0x00000c0b14007388 */ /* 0x0001e20000000800 */
[----:B------:R-:W-:Y:S01]  /*0440*/  LEA.HI R24, R26, R19, RZ, 0x1c ;  /* 0x000000131a187211 */ /* 0x000fe200078fe0ff */
[----:B--2---:R-:W-:Y:S01]  /*0450*/  IMAD.HI R9, R18, 0x55555556, RZ ;  /* 0x5555555612097827 */ /* 0x004fe200078e02ff */
[----:B------:R-:W-:Y:S02]  /*0460*/  BAR.SYNC.DEFER_BLOCKING 0x0 ;  /* 0x0000000000007b1d */ /* 0x000fe40000010000 */
[----:B------:R-:W-:Y:S01]  /*0470*/  LEA R24, R24, UR4, 0x2 ;  /* 0x0000000418187c11 */ /* 0x000fe2000f8e10ff */
[----:B------:R-:W-:Y:S01]  /*0480*/  IMAD R23, R8, -0x3, R23 ;  /* 0xfffffffd08177824 */ /* 0x000fe200078e0217 */
[----:B------:R-:W-:Y:S02]  /*0490*/  LEA.HI R9, R9, R9, RZ, 0x1 ;  /* 0x0000000909097211 */ /* 0x000fe400078f08ff */
[----:B----4-:R-:W-:Y:S01]  /*04a0*/  LEA.HI R10, R27, R19, RZ, 0x1c ;  /* 0x000000131b0a7211 */ /* 0x010fe200078fe0ff */
[----:B0-----:R-:W-:-:S03]  /*04b0*/  IMAD.HI R11, R17, 0x55555556, RZ ;  /* 0x55555556110b7827 */ /* 0x001fc600078e02ff */
[----:B------:R-:W-:Y:S01]  /*04c0*/  LEA R10, R10, UR4, 0x2 ;  /* 0x000000040a0a7c11 */ /* 0x000fe2000f8e10ff */
[----:B------:R-:W-:Y:S01]  /*04d0*/  IMAD R23, R8, 0x30, R23 ;  /* 0x0000003008177824 */ /* 0x000fe200078e0217 */
[----:B------:R-:W-:Y:S01]  /*04e0*/  LEA.HI R8, R11, R11, RZ, 0x1 ;  /* 0x0000000b0b087211 */ /* 0x000fe200078f08ff */
[----:B------:R-:W-:-:S04]  /*04f0*/  IMAD R11, R9, -0x3, R18 ;  /* 0xfffffffd090b7824 */ /* 0x000fc800078e0212 */
[----:B------:R-:W-:Y:S02]  /*0500*/  IMAD R19, R8, -0x3, R17 ;  /* 0xfffffffd08137824 */ /* 0x000fe400078e0211 */
[----:B------:R-:W-:Y:S02]  /*0510*/  IMAD R26, R0, 0x3, R11 ;  /* 0x00000003001a7824 */ /* 0x000fe400078e020b */
[----:B------:R-:W-:Y:S02]  /*0520*/  IMAD R19, R8, 0x30, R19 ;  /* 0x0000003008137824 */ /* 0x000fe400078e0213 */
[----:B------:R-:W-:Y:S01]  /*0530*/  IMAD R9, R9, 0x30, R26 ;  /* 0x0000003009097824 */ /* 0x000fe200078e021a */
[----:B------:R-:W0:Y:S03]  /*0540*/  LDS R21, [R22] ;  /* 0x0000000016157984 */ /* 0x000e260000000800 */
[----:B-1----:R-:W-:Y:S01]  /*0550*/  IMAD.WIDE R8, R9, 0x4, R2 ;  /* 0x0000000409087825 */ /* 0x002fe200078e0202 */
[----:B------:R-:W1:Y:S04]  /*0560*/  LDS R18, [R24+0x200] ;  /* 0x0002000018127984 */ /* 0x000e680000000800 */
[----:B------:R-:W2:Y:S04]  /*0570*/  LDS R17, [R25+0x400] ;  /* 0x0004000019117984 */ /* 0x000ea80000000800 */
[----:B------:R-:W4:Y:S01]  /*0580*/  LDS R11, [R10+0x600] ;  /* 0x000600000a0b7984 */ /* 0x000f220000000800 */
[----:B------:R-:W-:Y:S06]  /*0590*/  BAR.SYNC.DEFER_BLOCKING 0x0 ;  /* 0x0000000000007b1d */ /* 0x000fec0000010000 */
[----:B---3--:R3:W-:Y:S04]  /*05a0*/  STS [R20], R4 ;  /* 0x0000000414007388 */ /* 0x0087e80000000800 */
[----:B------:R5:W-:Y:S04]  /*05b0*/  STS [R20+0x4], R5 ;  /* 0x0000040514007388 */ /* 0x000be80000000800 */
[----:B------:R5:W-:Y:S01]  /*05c0*/  STS [R20+0x8], R6 ;  /* 0x0000080614007388 */ /* 0x000be20000000800 */
[----:B---3--:R-:W-:-:S03]  /*05d0*/  IMAD.HI R4, R16, 0x55555556, RZ ;  /* 0x5555555610047827 */ /* 0x008fc600078e02ff */
[----:B------:R3:W-:Y:S01]  /*05e0*/  STS [R20+0xc], R7 ;  /* 0x00000c0714007388 */ /* 0x0007e20000000800 */
[----:B-----5:R-:W-:Y:S01]  /*05f0*/  IMAD.HI R5, R14, 0x55555556, RZ ;  /* 0x555555560e057827 */ /* 0x020fe200078e02ff */
[----:B------:R-:W-:Y:S03]  /*0600*/  BAR.SYNC.DEFER_BLOCKING 0x0 ;  /* 0x0000000000007b1d */ /* 0x000fe60000010000 */
[----:B------:R-:W-:-:S04]  /*0610*/  IMAD.HI R6, R15, 0x55555556, RZ ;  /* 0x555555560f067827 */ /* 0x000fc800078e02ff */
[----:B---3--:R-:W-:Y:S01]  /*0620*/  IMAD.HI R20, R13, 0x55555556, RZ ;  /* 0x555555560d147827 */ /* 0x008fe200078e02ff */
[----:B------:R-:W-:Y:S02]  /*0630*/  LEA.HI R7, R4, R4, RZ, 0x1 ;  /* 0x0000000404077211 */ /* 0x000fe400078f08ff */
[----:B------:R-:W-:-:S05]  /*0640*/  LEA.HI R6, R6, R6, RZ, 0x1 ;  /* 0x0000000606067211 */ /* 0x000fca00078f08ff */
[----:B------:R-:W-:-:S04]  /*0650*/  IMAD R15, R6, -0x3, R15 ;  /* 0xfffffffd060f7824 */ /* 0x000fc800078e020f */
[----:B------:R-:W-:-:S04]  /*0660*/  IMAD R15, R6, 0x30, R15 ;  /* 0x00000030060f7824 */ /* 0x000fc800078e020f */
[----:B------:R-:W-:Y:S01]  /*0670*/  IMAD R15, R0, 0x3, R15 ;  /* 0x00000003000f7824 */ /* 0x000fe200078e020f */
[----:B------:R-:W3:Y:S04]  /*0680*/  LDS R22, [R22] ;  /* 0x0000000016167984 */ /* 0x000ee80000000800 */
[----:B------:R-:W5:Y:S04]  /*0690*/  LDS R24, [R24+0x200] ;  /* 0x0002000018187984 */ /* 0x000f680000000800 */
[----:B------:R-:W3:Y:S04]  /*06a0*/  LDS R25, [R25+0x400] ;  /* 0x0004000019197984 */ /* 0x000ee80000000800 */
[----:B0-----:R0:W-:Y:S01]  /*06b0*/  @P2 STG.E desc[UR6][R8.64], R21 ;  /* 0x0000001508002986 */ /* 0x0011e2000c101906 */
[----:B------:R-:W-:Y:S01]  /*06c0*/  ISETP.LT.AND P2, PT, R16, 0x60, !P0 ;  /* 0x000000601000780c */ /* 0x000fe20004741270 */
[----:B------:R-:W-:Y:S01]  /*06d0*/  IMAD R16, R7, -0x3, R16 ;  /* 0xfffffffd07107824 */ /* 0x000fe200078e0210 */
[----:B------:R-:W-:-:S02]  /*06e0*/  ISETP.LT.AND P0, PT, R12, 0x60, !P0 ;  /* 0x000000600c00780c */ /* 0x000fc40004701270 */
[----:B0-----:R-:W-:Y:S01]  /*06f0*/  LEA.HI R9, R5, R5, RZ, 0x1 ;  /* 0x0000000505097211 */ /* 0x001fe200078f08ff */
[----:B------:R-:W-:Y:S01]  /*0700*/  IMAD R21, R7, 0x30, R16 ;  /* 0x0000003007157824 */ /* 0x000fe200078e0210 */
[----:B------:R-:W-:Y:S01]  /*0710*/  LEA.HI R8, R20, R20, RZ, 0x1 ;  /* 0x0000001414087211 */ /* 0x000fe200078f08ff */
[----:B------:R-:W-:Y:S02]  /*0720*/  IMAD R5, R0, 0x3, R23 ;  /* 0x0000000300057824 */ /* 0x000fe400078e0217 */
[C---:B------:R-:W-:Y:S02]  /*0730*/  IMAD R14, R9.reuse, -0x3, R14 ;  /* 0xfffffffd090e7824 */ /* 0x040fe400078e020e */
[C---:B------:R-:W-:Y:S02]  /*0740*/  IMAD R13, R8.reuse, -0x3, R13 ;  /* 0xfffffffd080d7824 */ /* 0x040fe400078e020d */
[----:B------:R-:W-:Y:S02]  /*0750*/  IMAD R23, R9, 0x30, R14 ;  /* 0x0000003009177824 */ /* 0x000fe400078e020e */
[----:B------:R-:W-:-:S02]  /*0760*/  IMAD R13, R8, 0x30, R13 ;  /* 0x00000030080d7824 */ /* 0x000fc400078e020d */
[C---:B------:R-:W-:Y:S02]  /*0770*/  IMAD R7, R0.reuse, 0x3, R19 ;  /* 0x0000000300077824 */ /* 0x040fe400078e0213 */
[----:B------:R-:W-:Y:S02]  /*0780*/  IMAD R9, R0, 0x3, R21 ;  /* 0x0000000300097824 */ /* 0x000fe400078e0215 */
[----:B------:R-:W-:-:S04]  /*0790*/  IMAD.WIDE R4, R5, 0x4, R2 ;  /* 0x0000000405047825 */ /* 0x000fc800078e0202 */
[C---:B------:R-:W-:Y:S01]  /*07a0*/  IMAD R21, R0.reuse, 0x3, R23 ;  /* 0x0000000300157824 */ /* 0x040fe200078e0217 */
[----:B-1----:R0:W-:Y:S01]  /*07b0*/  @P6 STG.E desc[UR6][R4.64], R18 ;  /* 0x0000001204006986 */ /* 0x0021e2000c101906 */
[----:B------:R-:W-:Y:S02]  /*07c0*/  IMAD R13, R0, 0x3, R13 ;  /* 0x00000003000d7824 */ /* 0x000fe400078e020d */
[----:B------:R-:W-:-:S04]  /*07d0*/  IMAD.WIDE R6, R7, 0x4, R2 ;  /* 0x0000000407067825 */ /* 0x000fc800078e0202 */
[--C-:B------:R-:W-:Y:S01]  /*07e0*/  IMAD.WIDE R8, R9, 0x4, R2.reuse ;  /* 0x0000000409087825 */ /* 0x100fe200078e0202 */
[----:B--2---:R2:W-:Y:S03]  /*07f0*/  @P1 STG.E desc[UR6][R6.64], R17 ;  /* 0x0000001106001986 */ /* 0x0045e6000c101906 */
[--C-:B------:R-:W-:Y:S01]  /*0800*/  IMAD.WIDE R14, R15, 0x4, R2.reuse ;  /* 0x000000040f0e7825 */ /* 0x100fe200078e0202 */
[----:B----4-:R2:W-:Y:S03]  /*0810*/  @P2 STG.E desc[UR6][R8.64], R11 ;  /* 0x0000000b08002986 */ /* 0x0105e6000c101906 */
[--C-:B------:R-:W-:Y:S01]  /*0820*/  IMAD.WIDE R20, R21, 0x4, R2.reuse ;  /* 0x0000000415147825 */ /* 0x100fe200078e0202 */
[----:B---3--:R2:W-:Y:S03]  /*0830*/  @P3 STG.E desc[UR6][R14.64], R22 ;  /* 0x000000160e003986 */ /* 0x0085e6000c101906 */
[----:B0-----:R-:W-:Y:S01]  /*0840*/  IMAD.WIDE R4, R13, 0x4, R2 ;  /* 0x000000040d047825 */ /* 0x001fe200078e0202 */
[----:B-----5:R2:W-:Y:S04]  /*0850*/  @P4 STG.E desc[UR6][R20.64], R24 ;  /* 0x0000001814004986 */ /* 0x0205e8000c101906 */
[----:B------:R2:W-:Y:S01]  /*0860*/  @P5 STG.E desc[UR6][R4.64], R25 ;  /* 0x0000001904005986 */ /* 0x0005e2000c101906 */
[----:B------:R-:W-:Y:S05]  /*0870*/  @!P0 EXIT ;  /* 0x000000000000894d */ /* 0x000fea0003800000 */
[----:B--2---:R-:W0:Y:S01]  /*0880*/  LDS R7, [R10+0x600] ;  /* 0x000600000a077984 */ /* 0x004e220000000800 */
[----:B------:R-:W-:-:S05]  /*0890*/  IMAD.HI R4, R12, 0x55555556, RZ ;  /* 0x555555560c047827 */ /* 0x000fca00078e02ff */
[----:B------:R-:W-:-:S05]  /*08a0*/  LEA.HI R5, R4, R4, RZ, 0x1 ;  /* 0x0000000404057211 */ /* 0x000fca00078f08ff */
[----:B------:R-:W-:-:S04]  /*08b0*/  IMAD R12, R5, -0x3, R12 ;  /* 0xfffffffd050c7824 */ /* 0x000fc800078e020c */
[----:B------:R-:W-:-:S04]  /*08c0*/  IMAD R5, R5, 0x30, R12 ;  /* 0x0000003005057824 */ /* 0x000fc800078e020c */
[----:B------:R-:W-:-:S04]  /*08d0*/  IMAD R5, R0, 0x3, R5 ;  /* 0x0000000300057824 */ /* 0x000fc800078e0205 */
[----:B------:R-:W-:-:S05]  /*08e0*/  IMAD.WIDE R2, R5, 0x4, R2 ;  /* 0x0000000405027825 */ /* 0x000fca00078e0202 */
[----:B0-----:R-:W-:Y:S01]  /*08f0*/  STG.E desc[UR6][R2.64], R7 ;  /* 0x0000000702007986 */ /* 0x001fe2000c101906 */
[----:B------:R-:W-:Y:S05]  /*0900*/  EXIT ;  /* 0x000000000000794d */ /* 0x000fea0003800000 */
.L_x_0:
[----:B------:R-:W-:-:S00]  /*0910*/  BRA `(.L_x_0) ;  /* 0xfffffffc00fc7947 */ /* 0x000fc0000383ffff */
[----:B------:R-:W-:-:S00]  /*0920*/  NOP ;  /* 0x0000000000007918 */ /* 0x000fc00000000000 */
        /* <DEDUP_REMOVED lines=13> */
.L_x_1:


//--------------------- .nv.shared.triton_poi_fused_0 --------------------------
	.section	.nv.shared.triton_poi_fused_0,"aw",@nobits
	.sectionflags	@""
	.align	16
	.zero		1024


//--------------------- .nv.constant0.triton_poi_fused_0 --------------------------
	.section	.nv.constant0.triton_poi_fused_0,"a",@progbits
	.sectionflags	@""
	.align	4
.nv.constant0.triton_poi_fused_0:
	.zero		552
